//
// Generated by NVIDIA NVVM Compiler
//
// Compiler Build ID: CL-36424714
// Cuda compilation tools, release 13.0, V13.0.88
// Based on NVVM 20.0.0
//

.version 9.0
.target sm_100
.address_size 64

	// .globl	_Z20histo_private_kernelPcjPj
// _ZZ20histo_private_kernelPcjPjE7histo_s has been demoted

.visible .entry _Z20histo_private_kernelPcjPj(
	.param .u64 .ptr .align 1 _Z20histo_private_kernelPcjPj_param_0,
	.param .u32 _Z20histo_private_kernelPcjPj_param_1,
	.param .u64 .ptr .align 1 _Z20histo_private_kernelPcjPj_param_2
)
{
	.reg .pred 	%p<24>;
	.reg .b16 	%rs<4>;
	.reg .b32 	%r<150>;
	.reg .b64 	%rd<21>;
	// demoted variable
	.shared .align 4 .b8 _ZZ20histo_private_kernelPcjPjE7histo_s[104];
	ld.param.u64 	%rd7, [_Z20histo_private_kernelPcjPj_param_0];
	ld.param.u32 	%r70, [_Z20histo_private_kernelPcjPj_param_1];
	ld.param.u64 	%rd8, [_Z20histo_private_kernelPcjPj_param_2];
	cvta.to.global.u64 	%rd1, %rd8;
	mov.u32 	%r149, %tid.x;
	setp.gt.u32 	%p1, %r149, 25;
	@%p1 bra 	$L__BB0_7;
	mov.u32 	%r2, %ntid.x;
	add.s32 	%r71, %r149, %r2;
	max.u32 	%r72, %r71, 26;
	setp.lt.u32 	%p2, %r71, 26;
	selp.u32 	%r73, 1, 0, %p2;
	add.s32 	%r74, %r71, %r73;
	sub.s32 	%r75, %r72, %r74;
	div.u32 	%r76, %r75, %r2;
	add.s32 	%r3, %r76, %r73;
	and.b32  	%r77, %r3, 3;
	setp.eq.s32 	%p3, %r77, 3;
	mov.u32 	%r134, %r149;
	@%p3 bra 	$L__BB0_4;
	add.s32 	%r78, %r3, 1;
	and.b32  	%r79, %r78, 3;
	shl.b32 	%r80, %r149, 2;
	mov.u32 	%r81, _ZZ20histo_private_kernelPcjPjE7histo_s;
	add.s32 	%r131, %r81, %r80;
	shl.b32 	%r5, %r2, 2;
	neg.s32 	%r130, %r79;
	mad.lo.s32 	%r134, %r2, %r79, %r149;
$L__BB0_3:
	.pragma "nounroll";
	mov.b32 	%r82, 0;
	st.shared.u32 	[%r131], %r82;
	add.s32 	%r131, %r131, %r5;
	add.s32 	%r130, %r130, 1;
	setp.ne.s32 	%p4, %r130, 0;
	@%p4 bra 	$L__BB0_3;
$L__BB0_4:
	setp.lt.u32 	%p5, %r3, 3;
	@%p5 bra 	$L__BB0_7;
	shl.b32 	%r13, %r2, 2;
	shl.b32 	%r83, %r134, 2;
	mov.u32 	%r84, _ZZ20histo_private_kernelPcjPjE7histo_s;
	add.s32 	%r133, %r84, %r83;
	shl.b32 	%r15, %r2, 4;
	shl.b32 	%r16, %r2, 3;
	mul.lo.s32 	%r17, %r2, 12;
$L__BB0_6:
	mov.b32 	%r85, 0;
	st.shared.u32 	[%r133], %r85;
	add.s32 	%r86, %r133, %r13;
	st.shared.u32 	[%r86], %r85;
	add.s32 	%r87, %r133, %r16;
	st.shared.u32 	[%r87], %r85;
	add.s32 	%r88, %r133, %r17;
	st.shared.u32 	[%r88], %r85;
	add.s32 	%r134, %r134, %r13;
	add.s32 	%r133, %r133, %r15;
	setp.lt.u32 	%p6, %r134, 26;
	@%p6 bra 	$L__BB0_6;
$L__BB0_7:
	bar.sync 	0;
	mov.u32 	%r91, %ctaid.x;
	mov.u32 	%r22, %ntid.x;
	mad.lo.s32 	%r135, %r91, %r22, %r149;
	setp.ge.u32 	%p7, %r135, %r70;
	mov.b32 	%r139, -1;
	mov.b32 	%r138, 0;
	@%p7 bra 	$L__BB0_15;
	mov.u32 	%r94, %nctaid.x;
	mul.lo.s32 	%r24, %r22, %r94;
	cvta.to.global.u64 	%rd2, %rd7;
	mov.b32 	%r138, 0;
	mov.b32 	%r139, -1;
$L__BB0_9:
	mov.u32 	%r27, %r138;
	mov.u32 	%r26, %r139;
	cvt.u64.u32 	%rd9, %r135;
	add.s64 	%rd10, %rd2, %rd9;
	ld.global.u8 	%rs1, [%rd10];
	cvt.u32.u16 	%r95, %rs1;
	cvt.s32.s8 	%r96, %r95;
	add.s32 	%r28, %r96, -97;
	add.s16 	%rs2, %rs1, -97;
	and.b16  	%rs3, %rs2, 255;
	setp.gt.u16 	%p8, %rs3, 25;
	@%p8 bra 	$L__BB0_14;
	setp.ne.s32 	%p9, %r28, %r26;
	@%p9 bra 	$L__BB0_12;
	add.s32 	%r138, %r27, 1;
	mov.u32 	%r139, %r26;
	bra.uni 	$L__BB0_14;
$L__BB0_12:
	setp.eq.s32 	%p10, %r27, 0;
	mov.b32 	%r138, 1;
	mov.u32 	%r139, %r28;
	@%p10 bra 	$L__BB0_14;
	shl.b32 	%r99, %r26, 2;
	mov.u32 	%r100, _ZZ20histo_private_kernelPcjPjE7histo_s;
	add.s32 	%r101, %r100, %r99;
	atom.shared.add.u32 	%r102, [%r101], %r27;
	mov.u32 	%r139, %r28;
$L__BB0_14:
	add.s32 	%r135, %r135, %r24;
	setp.lt.u32 	%p11, %r135, %r70;
	@%p11 bra 	$L__BB0_9;
$L__BB0_15:
	setp.eq.s32 	%p12, %r138, 0;
	@%p12 bra 	$L__BB0_17;
	shl.b32 	%r103, %r139, 2;
	mov.u32 	%r104, _ZZ20histo_private_kernelPcjPjE7histo_s;
	add.s32 	%r105, %r104, %r103;
	atom.shared.add.u32 	%r106, [%r105], %r138;
$L__BB0_17:
	setp.gt.u32 	%p13, %r149, 25;
	bar.sync 	0;
	@%p13 bra 	$L__BB0_34;
	add.s32 	%r107, %r149, %r22;
	max.u32 	%r108, %r107, 26;
	setp.lt.u32 	%p14, %r107, 26;
	selp.u32 	%r109, 1, 0, %p14;
	add.s32 	%r110, %r107, %r109;
	sub.s32 	%r111, %r108, %r110;
	div.u32 	%r112, %r111, %r22;
	add.s32 	%r35, %r112, %r109;
	and.b32  	%r113, %r35, 3;
	setp.eq.s32 	%p15, %r113, 3;
	@%p15 bra 	$L__BB0_23;
	add.s32 	%r114, %r35, 1;
	and.b32  	%r115, %r114, 3;
	mul.wide.u32 	%rd11, %r149, 4;
	add.s64 	%rd20, %rd1, %rd11;
	mul.wide.u32 	%rd4, %r22, 4;
	shl.b32 	%r116, %r149, 2;
	mov.u32 	%r117, _ZZ20histo_private_kernelPcjPjE7histo_s;
	add.s32 	%r143, %r117, %r116;
	shl.b32 	%r37, %r22, 2;
	neg.s32 	%r142, %r115;
	mad.lo.s32 	%r149, %r22, %r115, %r149;
$L__BB0_20:
	.pragma "nounroll";
	ld.shared.u32 	%r42, [%r143];
	setp.eq.s32 	%p16, %r42, 0;
	@%p16 bra 	$L__BB0_22;
	atom.global.add.u32 	%r118, [%rd20], %r42;
$L__BB0_22:
	add.s64 	%rd20, %rd20, %rd4;
	add.s32 	%r143, %r143, %r37;
	add.s32 	%r142, %r142, 1;
	setp.ne.s32 	%p17, %r142, 0;
	@%p17 bra 	$L__BB0_20;
$L__BB0_23:
	setp.lt.u32 	%p18, %r35, 3;
	@%p18 bra 	$L__BB0_34;
	shl.b32 	%r119, %r22, 1;
	add.s32 	%r148, %r149, %r119;
	shl.b32 	%r47, %r22, 2;
	mad.lo.s32 	%r147, %r22, 3, %r149;
	add.s32 	%r146, %r22, %r149;
	shl.b32 	%r120, %r149, 2;
	mov.u32 	%r121, _ZZ20histo_private_kernelPcjPjE7histo_s;
	add.s32 	%r145, %r121, %r120;
	shl.b32 	%r51, %r22, 4;
	shl.b32 	%r52, %r22, 3;
	mul.lo.s32 	%r53, %r22, 12;
$L__BB0_25:
	ld.shared.u32 	%r59, [%r145];
	setp.eq.s32 	%p19, %r59, 0;
	@%p19 bra 	$L__BB0_27;
	mul.wide.u32 	%rd12, %r149, 4;
	add.s64 	%rd13, %rd1, %rd12;
	atom.global.add.u32 	%r122, [%rd13], %r59;
$L__BB0_27:
	add.s32 	%r123, %r145, %r47;
	ld.shared.u32 	%r60, [%r123];
	setp.eq.s32 	%p20, %r60, 0;
	@%p20 bra 	$L__BB0_29;
	mul.wide.u32 	%rd14, %r146, 4;
	add.s64 	%rd15, %rd1, %rd14;
	atom.global.add.u32 	%r124, [%rd15], %r60;
$L__BB0_29:
	add.s32 	%r61, %r149, %r22;
	add.s32 	%r125, %r145, %r52;
	ld.shared.u32 	%r62, [%r125];
	setp.eq.s32 	%p21, %r62, 0;
	@%p21 bra 	$L__BB0_31;
	mul.wide.u32 	%rd16, %r148, 4;
	add.s64 	%rd17, %rd1, %rd16;
	atom.global.add.u32 	%r126, [%rd17], %r62;
$L__BB0_31:
	add.s32 	%r63, %r61, %r22;
	add.s32 	%r127, %r145, %r53;
	ld.shared.u32 	%r64, [%r127];
	setp.eq.s32 	%p22, %r64, 0;
	@%p22 bra 	$L__BB0_33;
	mul.wide.u32 	%rd18, %r147, 4;
	add.s64 	%rd19, %rd1, %rd18;
	atom.global.add.u32 	%r128, [%rd19], %r64;
$L__BB0_33:
	add.s32 	%r129, %r63, %r22;
	add.s32 	%r149, %r129, %r22;
	add.s32 	%r148, %r148, %r47;
	add.s32 	%r147, %r147, %r47;
	add.s32 	%r146, %r146, %r47;
	add.s32 	%r145, %r145, %r51;
	setp.lt.u32 	%p23, %r149, 26;
	@%p23 bra 	$L__BB0_25;
$L__BB0_34:
	ret;

}


// ===== COMPILED SASS (sm_100) =====

	.target	sm_100

	.elftype	@"ET_EXEC"


//--------------------- .note.nv.tkinfo           --------------------------
	.section	.note.nv.tkinfo,"",@"SHT_NOTE"
	.sectionflags	@"SHF_NOTE_NV_TKINFO"
	.tkinfo
        /*0018*/ 	.word	0x00000002
        /*0030*/ 	.string	""
        /*0030*/ 	.string	"ptxas"
        /*0030*/ 	.string	"Cuda compilation tools, release 13.0, V13.0.88"
        /*0030*/ 	.string	"Build cuda_13.0.r13.0/compiler.36424714_0"
        /*0030*/ 	.string	"-arch sm_100 -m 64 "



//--------------------- .note.nv.cuinfo           --------------------------
	.section	.note.nv.cuinfo,"",@"SHT_NOTE"
	.sectionflags	@"SHF_NOTE_NV_CUINFO"
        /*0018*/ 	.short	0x0002
        /*001a*/ 	.short	0x0064
        /*001c*/ 	.short	0x0082
	.zero		2


//--------------------- .nv.info                  --------------------------
	.section	.nv.info,"",@"SHT_CUDA_INFO"
	.align	4


	//----- nvinfo : EIATTR_REGCOUNT
	.align		4
        /*0000*/ 	.byte	0x04, 0x2f
        /*0002*/ 	.short	(.L_1 - .L_0)
	.align		4
.L_0:
        /*0004*/ 	.word	index@(_Z20histo_private_kernelPcjPj)
        /*0008*/ 	.word	0x00000014


	//----- nvinfo : EIATTR_FRAME_SIZE
	.align		4
.L_1:
        /*000c*/ 	.byte	0x04, 0x11
        /*000e*/ 	.short	(.L_3 - .L_2)
	.align		4
.L_2:
        /*0010*/ 	.word	index@(_Z20histo_private_kernelPcjPj)
        /*0014*/ 	.word	0x00000000


	//----- nvinfo : EIATTR_MIN_STACK_SIZE
	.align		4
.L_3:
        /*0018*/ 	.byte	0x04, 0x12
        /*001a*/ 	.short	(.L_5 - .L_4)
	.align		4
.L_4:
        /*001c*/ 	.word	index@(_Z20histo_private_kernelPcjPj)
        /*0020*/ 	.word	0x00000000
.L_5:


//--------------------- .nv.compat                --------------------------
	.section	.nv.compat,"",@"SHT_CUDA_COMPAT_INFO"
	.align	4
        /*0000*/ 	.byte	0x02, 0x09, 0x00, 0x00, 0x02, 0x02, 0x01, 0x00, 0x02, 0x05, 0x05, 0x00, 0x03, 0x07, 0x01, 0x01
        /*0010*/ 	.byte	0x02, 0x03, 0x00, 0x00, 0x02, 0x06, 0x01, 0x00, 0x04, 0x0b, 0x08, 0x00, 0x09, 0x00, 0x00, 0x00
        /*0020*/ 	.byte	0x00, 0x00, 0x00, 0x00


//--------------------- .nv.info._Z20histo_private_kernelPcjPj --------------------------
	.section	.nv.info._Z20histo_private_kernelPcjPj,"",@"SHT_CUDA_INFO"
	.sectionflags	@""
	.align	4


	//----- nvinfo : EIATTR_CUDA_API_VERSION
	.align		4
        /*0000*/ 	.byte	0x04, 0x37
        /*0002*/ 	.short	(.L_7 - .L_6)
.L_6:
        /*0004*/ 	.word	0x00000082


	//----- nvinfo : EIATTR_KPARAM_INFO
	.align		4
.L_7:
        /*0008*/ 	.byte	0x04, 0x17
        /*000a*/ 	.short	(.L_9 - .L_8)
.L_8:
        /*000c*/ 	.word	0x00000000
        /*0010*/ 	.short	0x0002
        /*0012*/ 	.short	0x0010
        /*0014*/ 	.byte	0x00, 0xf5, 0x21, 0x00


	//----- nvinfo : EIATTR_KPARAM_INFO
	.align		4
.L_9:
        /*0018*/ 	.byte	0x04, 0x17
        /*001a*/ 	.short	(.L_11 - .L_10)
.L_10:
        /*001c*/ 	.word	0x00000000
        /*0020*/ 	.short	0x0001
        /*0022*/ 	.short	0x0008
        /*0024*/ 	.byte	0x00, 0xf0, 0x11, 0x00


	//----- nvinfo : EIATTR_KPARAM_INFO
	.align		4
.L_11:
        /*0028*/ 	.byte	0x04, 0x17
        /*002a*/ 	.short	(.L_13 - .L_12)
.L_12:
        /*002c*/ 	.word	0x00000000
        /*0030*/ 	.short	0x0000
        /*0032*/ 	.short	0x0000
        /*0034*/ 	.byte	0x00, 0xf5, 0x21, 0x00


	//----- nvinfo : EIATTR_SPARSE_MMA_MASK
	.align		4
.L_13:
        /*0038*/ 	.byte	0x03, 0x50
        /*003a*/ 	.short	0x0000


	//----- nvinfo : EIATTR_MAXREG_COUNT
	.align		4
        /*003c*/ 	.byte	0x03, 0x1b
        /*003e*/ 	.short	0x00ff


	//----- nvinfo : EIATTR_NUM_BARRIERS
	.align		4
        /*0040*/ 	.byte	0x02, 0x4c
        /*0042*/ 	.byte	0x01
	.zero		1


	//----- nvinfo : EIATTR_MERCURY_ISA_VERSION
	.align		4
        /*0044*/ 	.byte	0x03, 0x5f
        /*0046*/ 	.short	0x0101


	//----- nvinfo : EIATTR_VRC_CTA_INIT_COUNT
	.align		4
        /*0048*/ 	.byte	0x02, 0x4a
	.zero		1
	.zero		1


	//----- nvinfo : EIATTR_EXIT_INSTR_OFFSETS
	.align		4
        /*004c*/ 	.byte	0x04, 0x1c
        /*004e*/ 	.short	(.L_15 - .L_14)


	//   ....[0]....
.L_14:
        /*0050*/ 	.word	0x000007d0


	//   ....[1]....
        /*0054*/ 	.word	0x00000b10


	//   ....[2]....
        /*0058*/ 	.word	0x00000e10


	//----- nvinfo : EIATTR_CRS_STACK_SIZE
	.align		4
.L_15:
        /*005c*/ 	.byte	0x04, 0x1e
        /*005e*/ 	.short	(.L_17 - .L_16)
.L_16:
        /*0060*/ 	.word	0x00000000


	//----- nvinfo : EIATTR_CBANK_PARAM_SIZE
	.align		4
.L_17:
        /*0064*/ 	.byte	0x03, 0x19
        /*0066*/ 	.short	0x0018


	//----- nvinfo : EIATTR_PARAM_CBANK
	.align		4
        /*0068*/ 	.byte	0x04, 0x0a
        /*006a*/ 	.short	(.L_19 - .L_18)
	.align		4
.L_18:
        /*006c*/ 	.word	index@(.nv.constant0._Z20histo_private_kernelPcjPj)
        /*0070*/ 	.short	0x0380
        /*0072*/ 	.short	0x0018


	//----- nvinfo : EIATTR_SW_WAR
	.align		4
.L_19:
        /*0074*/ 	.byte	0x04, 0x36
        /*0076*/ 	.short	(.L_21 - .L_20)
.L_20:
        /*0078*/ 	.word	0x00000008
.L_21:


//--------------------- .nv.callgraph             --------------------------
	.section	.nv.callgraph,"",@"SHT_CUDA_CALLGRAPH"
	.align	4
	.sectionentsize	8
	.align		4
        /*0000*/ 	.word	0x00000000
	.align		4
        /*0004*/ 	.word	0xffffffff
	.align		4
        /*0008*/ 	.word	0x00000000
	.align		4
        /*000c*/ 	.word	0xfffffffe
	.align		4
        /*0010*/ 	.word	0x00000000
	.align		4
        /*0014*/ 	.word	0xfffffffd
	.align		4
        /*0018*/ 	.word	0x00000000
	.align		4
        /*001c*/ 	.word	0xfffffffc


//--------------------- .text._Z20histo_private_kernelPcjPj --------------------------
	.section	.text._Z20histo_private_kernelPcjPj,"ax",@progbits
	.align	128
        .global         _Z20histo_private_kernelPcjPj
        .type           _Z20histo_private_kernelPcjPj,@function
        .size           _Z20histo_private_kernelPcjPj,(.L_x_28 - _Z20histo_private_kernelPcjPj)
        .other          _Z20histo_private_kernelPcjPj,@"STO_CUDA_ENTRY STV_DEFAULT"
_Z20histo_private_kernelPcjPj:
.text._Z20histo_private_kernelPcjPj:
[----:B------:R-:W-:Y:S01]  /*0000*/  LDC R1, c[0x0][0x37c] ;  /* 0x0000df00ff017b82 */ /* 0x000fe20000000800 */
[----:B------:R-:W0:Y:S01]  /*0010*/  S2R R0, SR_TID.X ;  /* 0x0000000000007919 */ /* 0x000e220000002100 */
[----:B------:R-:W-:Y:S01]  /*0020*/  BSSY.RECONVERGENT B0, `(.L_x_0) ;  /* 0x0000040000007945 */ /* 0x000fe20003800200 */
[----:B0-----:R-:W-:-:S13]  /*0030*/  ISETP.GT.U32.AND P0, PT, R0, 0x19, PT ;  /* 0x000000190000780c */ /* 0x001fda0003f04070 */
[----:B------:R-:W-:Y:S05]  /*0040*/  @P0 BRA `(.L_x_1) ;  /* 0x0000000000f40947 */ /* 0x000fea0003800000 */
[----:B------:R-:W0:Y:S01]  /*0050*/  LDC R10, c[0x0][0x360] ;  /* 0x0000d800ff0a7b82 */ /* 0x000e220000000800 */
[----:B------:R-:W-:Y:S01]  /*0060*/  BSSY.RECONVERGENT B1, `(.L_x_2) ;  /* 0x000002b000017945 */ /* 0x000fe20003800200 */
[----:B0-----:R-:W0:Y:S01]  /*0070*/  I2F.U32.RP R7, R10 ;  /* 0x0000000a00077306 */ /* 0x001e220000209000 */
[----:B------:R-:W-:Y:S01]  /*0080*/  IMAD.IADD R4, R0, 0x1, R10 ;  /* 0x0000000100047824 */ /* 0x000fe200078e020a */
[----:B------:R-:W-:-:S04]  /*0090*/  ISETP.NE.U32.AND P2, PT, R10, RZ, PT ;  /* 0x000000ff0a00720c */ /* 0x000fc80003f45070 */
[C---:B------:R-:W-:Y:S02]  /*00a0*/  ISETP.GE.U32.AND P0, PT, R4.reuse, 0x1a, PT ;  /* 0x0000001a0400780c */ /* 0x040fe40003f06070 */
[----:B------:R-:W-:Y:S02]  /*00b0*/  VIMNMX.U32 R5, PT, PT, R4, 0x1a, !PT ;  /* 0x0000001a04057848 */ /* 0x000fe40007fe0000 */
[----:B------:R-:W-:-:S04]  /*00c0*/  SEL R6, RZ, 0x1, P0 ;  /* 0x00000001ff067807 */ /* 0x000fc80000000000 */
[----:B------:R-:W-:Y:S01]  /*00d0*/  IADD3 R5, PT, PT, R5, -R4, -R6 ;  /* 0x8000000405057210 */ /* 0x000fe20007ffe806 */
[----:B0-----:R-:W0:Y:S02]  /*00e0*/  MUFU.RCP R7, R7 ;  /* 0x0000000700077308 */ /* 0x001e240000001000 */
[----:B0-----:R-:W-:-:S06]  /*00f0*/  VIADD R2, R7, 0xffffffe ;  /* 0x0ffffffe07027836 */ /* 0x001fcc0000000000 */
[----:B------:R0:W1:Y:S02]  /*0100*/  F2I.FTZ.U32.TRUNC.NTZ R3, R2 ;  /* 0x0000000200037305 */ /* 0x000064000021f000 */
[----:B0-----:R-:W-:Y:S02]  /*0110*/  IMAD.MOV.U32 R2, RZ, RZ, RZ ;  /* 0x000000ffff027224 */ /* 0x001fe400078e00ff */
[----:B-1----:R-:W-:-:S04]  /*0120*/  IMAD.MOV R9, RZ, RZ, -R3 ;  /* 0x000000ffff097224 */ /* 0x002fc800078e0a03 */
[----:B------:R-:W-:-:S04]  /*0130*/  IMAD R9, R9, R10, RZ ;  /* 0x0000000a09097224 */ /* 0x000fc800078e02ff */
[----:B------:R-:W-:-:S06]  /*0140*/  IMAD.HI.U32 R8, R3, R9, R2 ;  /* 0x0000000903087227 */ /* 0x000fcc00078e0002 */
[----:B------:R-:W-:-:S05]  /*0150*/  IMAD.HI.U32 R3, R8, R5, RZ ;  /* 0x0000000508037227 */ /* 0x000fca00078e00ff */
[----:B------:R-:W-:-:S05]  /*0160*/  IADD3 R2, PT, PT, -R3, RZ, RZ ;  /* 0x000000ff03027210 */ /* 0x000fca0007ffe1ff */
[----:B------:R-:W-:-:S05]  /*0170*/  IMAD R5, R10, R2, R5 ;  /* 0x000000020a057224 */ /* 0x000fca00078e0205 */
[----:B------:R-:W-:-:S13]  /*0180*/  ISETP.GE.U32.AND P0, PT, R5, R10, PT ;  /* 0x0000000a0500720c */ /* 0x000fda0003f06070 */
[----:B------:R-:W-:Y:S02]  /*0190*/  @P0 IMAD.IADD R5, R5, 0x1, -R10 ;  /* 0x0000000105050824 */ /* 0x000fe400078e0a0a */
[----:B------:R-:W-:-:S03]  /*01a0*/  @P0 VIADD R3, R3, 0x1 ;  /* 0x0000000103030836 */ /* 0x000fc60000000000 */
[----:B------:R-:W-:-:S13]  /*01b0*/  ISETP.GE.U32.AND P1, PT, R5, R10, PT ;  /* 0x0000000a0500720c */ /* 0x000fda0003f26070 */
[----:B------:R-:W-:Y:S01]  /*01c0*/  @P1 VIADD R3, R3, 0x1 ;  /* 0x0000000103031836 */ /* 0x000fe20000000000 */
[----:B------:R-:W-:-:S05]  /*01d0*/  @!P2 LOP3.LUT R3, RZ, R10, RZ, 0x33, !PT ;  /* 0x0000000aff03a212 */ /* 0x000fca00078e33ff */
[----:B------:R-:W-:-:S05]  /*01e0*/  IMAD.IADD R3, R6, 0x1, R3 ;  /* 0x0000000106037824 */ /* 0x000fca00078e0203 */
[C---:B------:R-:W-:Y:S02]  /*01f0*/  LOP3.LUT R2, R3.reuse, 0x3, RZ, 0xc0, !PT ;  /* 0x0000000303027812 */ /* 0x040fe400078ec0ff */
[----:B------:R-:W-:Y:S02]  /*0200*/  ISETP.GE.U32.AND P1, PT, R3, 0x3, PT ;  /* 0x000000030300780c */ /* 0x000fe40003f26070 */
[----:B------:R-:W-:Y:S02]  /*0210*/  ISETP.NE.AND P0, PT, R2, 0x3, PT ;  /* 0x000000030200780c */ /* 0x000fe40003f05270 */
[----:B------:R-:W-:-:S11]  /*0220*/  MOV R2, R0 ;  /* 0x0000000000027202 */ /* 0x000fd60000000f00 */
[----:B------:R-:W-:Y:S05]  /*0230*/  @!P0 BRA `(.L_x_3) ;  /* 0x0000000000348947 */ /* 0x000fea0003800000 */
[----:B------:R-:W0:Y:S01]  /*0240*/  S2UR UR5, SR_CgaCtaId ;  /* 0x00000000000579c3 */ /* 0x000e220000008800 */
[----:B------:R-:W-:Y:S01]  /*0250*/  VIADD R2, R3, 0x1 ;  /* 0x0000000103027836 */ /* 0x000fe20000000000 */
[----:B------:R-:W-:-:S04]  /*0260*/  UMOV UR4, 0x400 ;  /* 0x0000040000047882 */ /* 0x000fc80000000000 */
[----:B------:R-:W-:-:S05]  /*0270*/  LOP3.LUT R3, R2, 0x3, RZ, 0xc0, !PT ;  /* 0x0000000302037812 */ /* 0x000fca00078ec0ff */
[----:B------:R-:W-:Y:S02]  /*0280*/  IMAD R2, R3, R10, R0 ;  /* 0x0000000a03027224 */ /* 0x000fe400078e0200 */
[----:B------:R-:W-:Y:S01]  /*0290*/  IMAD.MOV R4, RZ, RZ, -R3 ;  /* 0x000000ffff047224 */ /* 0x000fe200078e0a03 */
[----:B0-----:R-:W-:-:S06]  /*02a0*/  ULEA UR4, UR5, UR4, 0x18 ;  /* 0x0000000405047291 */ /* 0x001fcc000f8ec0ff */
[----:B------:R-:W-:-:S07]  /*02b0*/  LEA R3, R0, UR4, 0x2 ;  /* 0x0000000400037c11 */ /* 0x000fce000f8e10ff */
.L_x_4:
[----:B------:R-:W-:Y:S01]  /*02c0*/  VIADD R4, R4, 0x1 ;  /* 0x0000000104047836 */ /* 0x000fe20000000000 */
[----:B------:R0:W-:Y:S04]  /*02d0*/  STS [R3], RZ ;  /* 0x000000ff03007388 */ /* 0x0001e80000000800 */
[----:B------:R-:W-:Y:S01]  /*02e0*/  ISETP.NE.AND P0, PT, R4, RZ, PT ;  /* 0x000000ff0400720c */ /* 0x000fe20003f05270 */
[----:B0-----:R-:W-:-:S12]  /*02f0*/  IMAD R3, R10, 0x4, R3 ;  /* 0x000000040a037824 */ /* 0x001fd800078e0203 */
[----:B------:R-:W-:Y:S05]  /*0300*/  @P0 BRA `(.L_x_4) ;  /* 0xfffffffc00ec0947 */ /* 0x000fea000383ffff */
.L_x_3:
[----:B------:R-:W-:Y:S05]  /*0310*/  BSYNC.RECONVERGENT B1 ;  /* 0x0000000000017941 */ /* 0x000fea0003800200 */
.L_x_2:
[----:B------:R-:W-:Y:S05]  /*0320*/  @!P1 BRA `(.L_x_1) ;  /* 0x00000000003c9947 */ /* 0x000fea0003800000 */
[----:B------:R-:W0:Y:S01]  /*0330*/  S2UR UR5, SR_CgaCtaId ;  /* 0x00000000000579c3 */ /* 0x000e220000008800 */
[----:B------:R-:W-:Y:S02]  /*0340*/  UMOV UR4, 0x400 ;  /* 0x0000040000047882 */ /* 0x000fe40000000000 */
[----:B0-----:R-:W-:-:S06]  /*0350*/  ULEA UR4, UR5, UR4, 0x18 ;  /* 0x0000000405047291 */ /* 0x001fcc000f8ec0ff */
[----:B------:R-:W-:-:S07]  /*0360*/  LEA R3, R2, UR4, 0x2 ;  /* 0x0000000402037c11 */ /* 0x000fce000f8e10ff */
.L_x_5:
[C---:B------:R-:W-:Y:S01]  /*0370*/  LEA R4, R10.reuse, R3, 0x2 ;  /* 0x000000030a047211 */ /* 0x040fe200078e10ff */
[C-C-:B------:R-:W-:Y:S01]  /*0380*/  IMAD R5, R10.reuse, 0x8, R3.reuse ;  /* 0x000000080a057824 */ /* 0x140fe200078e0203 */
[----:B------:R0:W-:Y:S01]  /*0390*/  STS [R3], RZ ;  /* 0x000000ff03007388 */ /* 0x0001e20000000800 */
[C-C-:B------:R-:W-:Y:S02]  /*03a0*/  IMAD R6, R10.reuse, 0xc, R3.reuse ;  /* 0x0000000c0a067824 */ /* 0x140fe400078e0203 */
[----:B------:R-:W-:Y:S01]  /*03b0*/  IMAD R2, R10, 0x4, R2 ;  /* 0x000000040a027824 */ /* 0x000fe200078e0202 */
[----:B------:R1:W-:Y:S04]  /*03c0*/  STS [R4], RZ ;  /* 0x000000ff04007388 */ /* 0x0003e80000000800 */
[----:B------:R1:W-:Y:S01]  /*03d0*/  STS [R5], RZ ;  /* 0x000000ff05007388 */ /* 0x0003e20000000800 */
[----:B------:R-:W-:Y:S01]  /*03e0*/  ISETP.GE.U32.AND P0, PT, R2, 0x1a, PT ;  /* 0x0000001a0200780c */ /* 0x000fe20003f06070 */
[----:B0-----:R-:W-:-:S02]  /*03f0*/  IMAD R3, R10, 0x10, R3 ;  /* 0x000000100a037824 */ /* 0x001fc400078e0203 */
[----:B------:R1:W-:Y:S10]  /*0400*/  STS [R6], RZ ;  /* 0x000000ff06007388 */ /* 0x0003f40000000800 */
[----:B-1----:R-:W-:Y:S05]  /*0410*/  @!P0 BRA `(.L_x_5) ;  /* 0xfffffffc00d48947 */ /* 0x002fea000383ffff */
.L_x_1:
[----:B------:R-:W-:Y:S05]  /*0420*/  BSYNC.RECONVERGENT B0 ;  /* 0x0000000000007941 */ /* 0x000fea0003800200 */
.L_x_0:
[----:B------:R-:W0:Y:S01]  /*0430*/  S2UR UR4, SR_CTAID.X ;  /* 0x00000000000479c3 */ /* 0x000e220000002500 */
[----:B------:R-:W1:Y:S01]  /*0440*/  LDCU UR5, c[0x0][0x388] ;  /* 0x00007100ff0577ac */ /* 0x000e620008000800 */
[----:B------:R-:W-:Y:S01]  /*0450*/  BSSY.RECONVERGENT B0, `(.L_x_6) ;  /* 0x000002c000007945 */ /* 0x000fe20003800200 */
[----:B------:R-:W-:Y:S01]  /*0460*/  MOV R6, 0xffffffff ;  /* 0xffffffff00067802 */ /* 0x000fe20000000f00 */
[----:B------:R-:W-:Y:S01]  /*0470*/  IMAD.MOV.U32 R7, RZ, RZ, RZ ;  /* 0x000000ffff077224 */ /* 0x000fe200078e00ff */
[----:B------:R-:W2:Y:S03]  /*0480*/  LDCU.64 UR6, c[0x0][0x358] ;  /* 0x00006b00ff0677ac */ /* 0x000ea60008000a00 */
[----:B------:R-:W0:Y:S01]  /*0490*/  LDC R3, c[0x0][0x360] ;  /* 0x0000d800ff037b82 */ /* 0x000e220000000800 */
[----:B------:R-:W3:Y:S01]  /*04a0*/  LDCU UR10, c[0x0][0x388] ;  /* 0x00007100ff0a77ac */ /* 0x000ee20008000800 */
[----:B------:R-:W4:Y:S01]  /*04b0*/  LDCU.64 UR8, c[0x0][0x380] ;  /* 0x00007000ff0877ac */ /* 0x000f220008000a00 */
[----:B0-----:R-:W-:-:S05]  /*04c0*/  IMAD R2, R3, UR4, R0 ;  /* 0x0000000403027c24 */ /* 0x001fca000f8e0200 */
[----:B------:R-:W-:Y:S01]  /*04d0*/  BAR.SYNC.DEFER_BLOCKING 0x0 ;  /* 0x0000000000007b1d */ /* 0x000fe20000010000 */
[----:B-1----:R-:W-:-:S13]  /*04e0*/  ISETP.GE.U32.AND P0, PT, R2, UR5, PT ;  /* 0x0000000502007c0c */ /* 0x002fda000bf06070 */
[----:B--234-:R-:W-:Y:S05]  /*04f0*/  @P0 BRA `(.L_x_7) ;  /* 0x0000000000840947 */ /* 0x01cfea0003800000 */
[----:B------:R-:W0:Y:S01]  /*0500*/  LDCU UR4, c[0x0][0x370] ;  /* 0x00006e00ff0477ac */ /* 0x000e220008000800 */
[----:B------:R-:W-:Y:S02]  /*0510*/  IMAD.MOV.U32 R7, RZ, RZ, RZ ;  /* 0x000000ffff077224 */ /* 0x000fe400078e00ff */
[----:B------:R-:W-:Y:S02]  /*0520*/  IMAD.MOV.U32 R6, RZ, RZ, -0x1 ;  /* 0xffffffffff067424 */ /* 0x000fe400078e00ff */
[----:B0-----:R-:W-:-:S07]  /*0530*/  IMAD R9, R3, UR4, RZ ;  /* 0x0000000403097c24 */ /* 0x001fce000f8e02ff */
.L_x_10:
[----:B0-----:R-:W-:-:S04]  /*0540*/  IADD3 R4, P0, PT, R2, UR8, RZ ;  /* 0x0000000802047c10 */ /* 0x001fc8000ff1e0ff */
[----:B------:R-:W-:-:S05]  /*0550*/  IADD3.X R5, PT, PT, RZ, UR9, RZ, P0, !PT ;  /* 0x00000009ff057c10 */ /* 0x000fca00087fe4ff */
[----:B------:R-:W2:Y:S01]  /*0560*/  LDG.E.U8 R4, desc[UR6][R4.64] ;  /* 0x0000000604047981 */ /* 0x000ea2000c1e1100 */
[----:B------:R-:W-:Y:S01]  /*0570*/  IMAD.IADD R2, R9, 0x1, R2 ;  /* 0x0000000109027824 */ /* 0x000fe200078e0202 */
[----:B------:R-:W-:Y:S04]  /*0580*/  BSSY.RECONVERGENT B1, `(.L_x_8) ;  /* 0x0000017000017945 */ /* 0x000fe80003800200 */
[----:B------:R-:W-:Y:S01]  /*0590*/  ISETP.GE.U32.AND P1, PT, R2, UR10, PT ;  /* 0x0000000a02007c0c */ /* 0x000fe2000bf26070 */
[----:B--2---:R-:W-:-:S05]  /*05a0*/  VIADD R8, R4, 0xffffff9f ;  /* 0xffffff9f04087836 */ /* 0x004fca0000000000 */
[----:B------:R-:W-:-:S04]  /*05b0*/  LOP3.LUT R8, R8, 0xff, RZ, 0xc0, !PT ;  /* 0x000000ff08087812 */ /* 0x000fc800078ec0ff */
[----:B------:R-:W-:-:S13]  /*05c0*/  ISETP.GT.U32.AND P0, PT, R8, 0x19, PT ;  /* 0x000000190800780c */ /* 0x000fda0003f04070 */
[----:B------:R-:W-:Y:S05]  /*05d0*/  @P0 BRA `(.L_x_9) ;  /* 0x0000000000440947 */ /* 0x000fea0003800000 */
[----:B------:R-:W-:-:S05]  /*05e0*/  PRMT R4, R4, 0x8880, RZ ;  /* 0x0000888004047816 */ /* 0x000fca00000000ff */
[----:B------:R-:W-:Y:S01]  /*05f0*/  VIADD R11, R4, 0xffffff9f ;  /* 0xffffff9f040b7836 */ /* 0x000fe20000000000 */
[----:B------:R-:W-:-:S04]  /*0600*/  MOV R4, R7 ;  /* 0x0000000700047202 */ /* 0x000fc80000000f00 */
[----:B------:R-:W-:-:S13]  /*0610*/  ISETP.NE.AND P0, PT, R11, R6, PT ;  /* 0x000000060b00720c */ /* 0x000fda0003f05270 */
[----:B------:R-:W-:Y:S01]  /*0620*/  @!P0 VIADD R7, R7, 0x1 ;  /* 0x0000000107078836 */ /* 0x000fe20000000000 */
[----:B------:R-:W-:Y:S06]  /*0630*/  @!P0 BRA `(.L_x_9) ;  /* 0x00000000002c8947 */ /* 0x000fec0003800000 */
[----:B------:R-:W-:Y:S01]  /*0640*/  ISETP.NE.AND P0, PT, R7, RZ, PT ;  /* 0x000000ff0700720c */ /* 0x000fe20003f05270 */
[----:B------:R-:W-:Y:S01]  /*0650*/  IMAD.MOV.U32 R5, RZ, RZ, R6 ;  /* 0x000000ffff057224 */ /* 0x000fe200078e0006 */
[----:B------:R-:W-:Y:S01]  /*0660*/  MOV R6, R11 ;  /* 0x0000000b00067202 */ /* 0x000fe20000000f00 */
[----:B------:R-:W-:-:S10]  /*0670*/  IMAD.MOV.U32 R7, RZ, RZ, 0x1 ;  /* 0x00000001ff077424 */ /* 0x000fd400078e00ff */
[----:B------:R-:W-:Y:S05]  /*0680*/  @!P0 BRA `(.L_x_9) ;  /* 0x0000000000188947 */ /* 0x000fea0003800000 */
[----:B------:R-:W0:Y:S01]  /*0690*/  S2UR UR5, SR_CgaCtaId ;  /* 0x00000000000579c3 */ /* 0x000e220000008800 */
[----:B------:R-:W-:Y:S01]  /*06a0*/  UMOV UR4, 0x400 ;  /* 0x0000040000047882 */ /* 0x000fe20000000000 */
[----:B------:R-:W-:Y:S01]  /*06b0*/  IMAD.MOV.U32 R6, RZ, RZ, R11 ;  /* 0x000000ffff067224 */ /* 0x000fe200078e000b */
[----:B0-----:R-:W-:-:S06]  /*06c0*/  ULEA UR4, UR5, UR4, 0x18 ;  /* 0x0000000405047291 */ /* 0x001fcc000f8ec0ff */
[----:B------:R-:W-:-:S05]  /*06d0*/  LEA R5, R5, UR4, 0x2 ;  /* 0x0000000405057c11 */ /* 0x000fca000f8e10ff */
[----:B------:R0:W-:Y:S02]  /*06e0*/  ATOMS.ADD RZ, [R5], R4 ;  /* 0x0000000405ff738c */ /* 0x0001e40000000000 */
.L_x_9:
[----:B------:R-:W-:Y:S05]  /*06f0*/  BSYNC.RECONVERGENT B1 ;  /* 0x0000000000017941 */ /* 0x000fea0003800200 */
.L_x_8:
[----:B------:R-:W-:Y:S05]  /*0700*/  @!P1 BRA `(.L_x_10) ;  /* 0xfffffffc008c9947 */ /* 0x000fea000383ffff */
.L_x_7:
[----:B------:R-:W-:Y:S05]  /*0710*/  BSYNC.RECONVERGENT B0 ;  /* 0x0000000000007941 */ /* 0x000fea0003800200 */
.L_x_6:
[----:B------:R-:W-:Y:S01]  /*0720*/  ISETP.NE.AND P0, PT, R7, RZ, PT ;  /* 0x000000ff0700720c */ /* 0x000fe20003f05270 */
[----:B------:R-:W-:Y:S01]  /*0730*/  BSSY.RECONVERGENT B0, `(.L_x_11) ;  /* 0x0000008000007945 */ /* 0x000fe20003800200 */
[----:B------:R-:W-:-:S11]  /*0740*/  ISETP.GT.U32.AND P1, PT, R0, 0x19, PT ;  /* 0x000000190000780c */ /* 0x000fd60003f24070 */
[----:B------:R-:W-:Y:S05]  /*0750*/  @!P0 BRA `(.L_x_12) ;  /* 0x0000000000148947 */ /* 0x000fea0003800000 */
[----:B------:R-:W1:Y:S01]  /*0760*/  S2UR UR5, SR_CgaCtaId ;  /* 0x00000000000579c3 */ /* 0x000e620000008800 */
[----:B------:R-:W-:Y:S02]  /*0770*/  UMOV UR4, 0x400 ;  /* 0x0000040000047882 */ /* 0x000fe40000000000 */
[----:B-1----:R-:W-:-:S06]  /*0780*/  ULEA UR4, UR5, UR4, 0x18 ;  /* 0x0000000405047291 */ /* 0x002fcc000f8ec0ff */
[----:B------:R-:W-:-:S05]  /*0790*/  LEA R6, R6, UR4, 0x2 ;  /* 0x0000000406067c11 */ /* 0x000fca000f8e10ff */
[----:B------:R1:W-:Y:S02]  /*07a0*/  ATOMS.ADD RZ, [R6], R7 ;  /* 0x0000000706ff738c */ /* 0x0003e40000000000 */
.L_x_12:
[----:B------:R-:W-:Y:S05]  /*07b0*/  BSYNC.RECONVERGENT B0 ;  /* 0x0000000000007941 */ /* 0x000fea0003800200 */
.L_x_11:
[----:B------:R-:W-:Y:S06]  /*07c0*/  BAR.SYNC.DEFER_BLOCKING 0x0 ;  /* 0x0000000000007b1d */ /* 0x000fec0000010000 */
[----:B------:R-:W-:Y:S05]  /*07d0*/  @P1 EXIT ;  /* 0x000000000000194d */ /* 0x000fea0003800000 */
[----:B------:R-:W2:Y:S01]  /*07e0*/  I2F.U32.RP R8, R3 ;  /* 0x0000000300087306 */ /* 0x000ea20000209000 */
[----:B------:R-:W-:Y:S01]  /*07f0*/  IADD3 R2, PT, PT, R0, R3, RZ ;  /* 0x0000000300027210 */ /* 0x000fe20007ffe0ff */
[----:B------:R-:W-:Y:S01]  /*0800*/  BSSY.RECONVERGENT B0, `(.L_x_13) ;  /* 0x000002f000007945 */ /* 0x000fe20003800200 */
[----:B------:R-:W-:Y:S02]  /*0810*/  ISETP.NE.U32.AND P2, PT, R3, RZ, PT ;  /* 0x000000ff0300720c */ /* 0x000fe40003f45070 */
[C---:B------:R-:W-:Y:S02]  /*0820*/  ISETP.GE.U32.AND P0, PT, R2.reuse, 0x1a, PT ;  /* 0x0000001a0200780c */ /* 0x040fe40003f06070 */
[----:B-1----:R-:W-:Y:S01]  /*0830*/  VIMNMX.U32 R7, PT, PT, R2, 0x1a, !PT ;  /* 0x0000001a02077848 */ /* 0x002fe20007fe0000 */
[----:B--2---:R-:W0:Y:S02]  /*0840*/  MUFU.RCP R8, R8 ;  /* 0x0000000800087308 */ /* 0x004e240000001000 */
[----:B0-----:R-:W-:-:S06]  /*0850*/  VIADD R4, R8, 0xffffffe ;  /* 0x0ffffffe08047836 */ /* 0x001fcc0000000000 */
[----:B------:R0:W1:Y:S02]  /*0860*/  F2I.FTZ.U32.TRUNC.NTZ R5, R4 ;  /* 0x0000000400057305 */ /* 0x000064000021f000 */
[----:B0-----:R-:W-:Y:S02]  /*0870*/  IMAD.MOV.U32 R4, RZ, RZ, RZ ;  /* 0x000000ffff047224 */ /* 0x001fe400078e00ff */
[----:B-1----:R-:W-:-:S04]  /*0880*/  IMAD.MOV R6, RZ, RZ, -R5 ;  /* 0x000000ffff067224 */ /* 0x002fc800078e0a05 */
[----:B------:R-:W-:Y:S01]  /*0890*/  IMAD R9, R6, R3, RZ ;  /* 0x0000000306097224 */ /* 0x000fe200078e02ff */
[----:B------:R-:W-:-:S03]  /*08a0*/  SEL R6, RZ, 0x1, P0 ;  /* 0x00000001ff067807 */ /* 0x000fc60000000000 */
[----:B------:R-:W-:Y:S01]  /*08b0*/  IMAD.HI.U32 R5, R5, R9, R4 ;  /* 0x0000000905057227 */ /* 0x000fe200078e0004 */
[----:B------:R-:W-:-:S05]  /*08c0*/  IADD3 R2, PT, PT, R7, -R2, -R6 ;  /* 0x8000000207027210 */ /* 0x000fca0007ffe806 */
[----:B------:R-:W-:-:S04]  /*08d0*/  IMAD.HI.U32 R5, R5, R2, RZ ;  /* 0x0000000205057227 */ /* 0x000fc800078e00ff */
[----:B------:R-:W-:-:S04]  /*08e0*/  IMAD.MOV R4, RZ, RZ, -R5 ;  /* 0x000000ffff047224 */ /* 0x000fc800078e0a05 */
[----:B------:R-:W-:-:S05]  /*08f0*/  IMAD R2, R3, R4, R2 ;  /* 0x0000000403027224 */ /* 0x000fca00078e0202 */
[----:B------:R-:W-:-:S13]  /*0900*/  ISETP.GE.U32.AND P0, PT, R2, R3, PT ;  /* 0x000000030200720c */ /* 0x000fda0003f06070 */
[----:B------:R-:W-:Y:S01]  /*0910*/  @P0 IMAD.IADD R2, R2, 0x1, -R3 ;  /* 0x0000000102020824 */ /* 0x000fe200078e0a03 */
[----:B------:R-:W-:-:S04]  /*0920*/  @P0 IADD3 R5, PT, PT, R5, 0x1, RZ ;  /* 0x0000000105050810 */ /* 0x000fc80007ffe0ff */
[----:B------:R-:W-:-:S13]  /*0930*/  ISETP.GE.U32.AND P1, PT, R2, R3, PT ;  /* 0x000000030200720c */ /* 0x000fda0003f26070 */
[----:B------:R-:W-:Y:S01]  /*0940*/  @P1 VIADD R5, R5, 0x1 ;  /* 0x0000000105051836 */ /* 0x000fe20000000000 */
[----:B------:R-:W-:-:S05]  /*0950*/  @!P2 LOP3.LUT R5, RZ, R3, RZ, 0x33, !PT ;  /* 0x00000003ff05a212 */ /* 0x000fca00078e33ff */
[----:B------:R-:W-:-:S05]  /*0960*/  IMAD.IADD R8, R6, 0x1, R5 ;  /* 0x0000000106087824 */ /* 0x000fca00078e0205 */
[----:B------:R-:W-:-:S04]  /*0970*/  LOP3.LUT R2, R8, 0x3, RZ, 0xc0, !PT ;  /* 0x0000000308027812 */ /* 0x000fc800078ec0ff */
[----:B------:R-:W-:-:S13]  /*0980*/  ISETP.NE.AND P0, PT, R2, 0x3, PT ;  /* 0x000000030200780c */ /* 0x000fda0003f05270 */
[----:B------:R-:W-:Y:S05]  /*0990*/  @!P0 BRA `(.L_x_14) ;  /* 0x0000000000548947 */ /* 0x000fea0003800000 */
[----:B------:R-:W0:Y:S01]  /*09a0*/  S2UR UR5, SR_CgaCtaId ;  /* 0x00000000000579c3 */ /* 0x000e220000008800 */
[----:B------:R-:W-:Y:S01]  /*09b0*/  VIADD R2, R8, 0x1 ;  /* 0x0000000108027836 */ /* 0x000fe20000000000 */
[----:B------:R-:W-:-:S04]  /*09c0*/  UMOV UR4, 0x400 ;  /* 0x0000040000047882 */ /* 0x000fc80000000000 */
[----:B------:R-:W-:Y:S02]  /*09d0*/  LOP3.LUT R2, R2, 0x3, RZ, 0xc0, !PT ;  /* 0x0000000302027812 */ /* 0x000fe400078ec0ff */
[----:B------:R-:W1:Y:S02]  /*09e0*/  LDC.64 R4, c[0x0][0x390] ;  /* 0x0000e400ff047b82 */ /* 0x000e640000000a00 */
[----:B------:R-:W-:Y:S01]  /*09f0*/  IADD3 R7, PT, PT, -R2, RZ, RZ ;  /* 0x000000ff02077210 */ /* 0x000fe20007ffe1ff */
[----:B0-----:R-:W-:-:S06]  /*0a00*/  ULEA UR4, UR5, UR4, 0x18 ;  /* 0x0000000405047291 */ /* 0x001fcc000f8ec0ff */
[C---:B------:R-:W-:Y:S01]  /*0a10*/  LEA R6, R0.reuse, UR4, 0x2 ;  /* 0x0000000400067c11 */ /* 0x040fe2000f8e10ff */
[----:B-1----:R-:W-:-:S04]  /*0a20*/  IMAD.WIDE.U32 R4, R0, 0x4, R4 ;  /* 0x0000000400047825 */ /* 0x002fc800078e0004 */
[----:B------:R-:W-:-:S07]  /*0a30*/  IMAD R0, R2, R3, R0 ;  /* 0x0000000302007224 */ /* 0x000fce00078e0200 */
.L_x_17:
[----:B------:R-:W0:Y:S01]  /*0a40*/  LDS R9, [R6] ;  /* 0x0000000006097984 */ /* 0x000e220000000800 */
[----:B------:R-:W-:Y:S01]  /*0a50*/  VIADD R7, R7, 0x1 ;  /* 0x0000000107077836 */ /* 0x000fe20000000000 */
[----:B------:R-:W-:Y:S04]  /*0a60*/  BSSY.RECONVERGENT B1, `(.L_x_15) ;  /* 0x0000005000017945 */ /* 0x000fe80003800200 */
[----:B------:R-:W-:Y:S02]  /*0a70*/  ISETP.NE.AND P1, PT, R7, RZ, PT ;  /* 0x000000ff0700720c */ /* 0x000fe40003f25270 */
[----:B0-----:R-:W-:-:S13]  /*0a80*/  ISETP.NE.AND P0, PT, R9, RZ, PT ;  /* 0x000000ff0900720c */ /* 0x001fda0003f05270 */
[----:B------:R-:W-:Y:S05]  /*0a90*/  @!P0 BRA `(.L_x_16) ;  /* 0x0000000000048947 */ /* 0x000fea0003800000 */
[----:B------:R0:W-:Y:S02]  /*0aa0*/  REDG.E.ADD.STRONG.GPU desc[UR6][R4.64], R9 ;  /* 0x000000090400798e */ /* 0x0001e4000c12e106 */
.L_x_16:
[----:B------:R-:W-:Y:S05]  /*0ab0*/  BSYNC.RECONVERGENT B1 ;  /* 0x0000000000017941 */ /* 0x000fea0003800200 */
.L_x_15:
[C---:B------:R-:W-:Y:S02]  /*0ac0*/  IMAD R6, R3.reuse, 0x4, R6 ;  /* 0x0000000403067824 */ /* 0x040fe400078e0206 */
[----:B0-----:R-:W-:Y:S01]  /*0ad0*/  IMAD.WIDE.U32 R4, R3, 0x4, R4 ;  /* 0x0000000403047825 */ /* 0x001fe200078e0004 */
[----:B------:R-:W-:Y:S06]  /*0ae0*/  @P1 BRA `(.L_x_17) ;  /* 0xfffffffc00d41947 */ /* 0x000fec000383ffff */
.L_x_14:
[----:B------:R-:W-:Y:S05]  /*0af0*/  BSYNC.RECONVERGENT B0 ;  /* 0x0000000000007941 */ /* 0x000fea0003800200 */
.L_x_13:
[----:B------:R-:W-:-:S13]  /*0b00*/  ISETP.GE.U32.AND P0, PT, R8, 0x3, PT ;  /* 0x000000030800780c */ /* 0x000fda0003f06070 */
[----:B------:R-:W-:Y:S05]  /*0b10*/  @!P0 EXIT ;  /* 0x000000000000894d */ /* 0x000fea0003800000 */
[----:B------:R-:W0:Y:S01]  /*0b20*/  S2UR UR5, SR_CgaCtaId ;  /* 0x00000000000579c3 */ /* 0x000e220000008800 */
[----:B------:R-:W-:Y:S01]  /*0b30*/  UMOV UR4, 0x400 ;  /* 0x0000040000047882 */ /* 0x000fe20000000000 */
[C-C-:B------:R-:W-:Y:S01]  /*0b40*/  IMAD R2, R3.reuse, 0x2, R0.reuse ;  /* 0x0000000203027824 */ /* 0x140fe200078e0200 */
[----:B------:R-:W-:Y:S01]  /*0b50*/  IADD3 R9, PT, PT, R0, R3, RZ ;  /* 0x0000000300097210 */ /* 0x000fe20007ffe0ff */
[----:B------:R-:W-:-:S04]  /*0b60*/  IMAD R8, R3, 0x3, R0 ;  /* 0x0000000303087824 */ /* 0x000fc800078e0200 */
[----:B------:R-:W1:Y:S01]  /*0b70*/  LDC.64 R4, c[0x0][0x390] ;  /* 0x0000e400ff047b82 */ /* 0x000e620000000a00 */
[----:B0-----:R-:W-:-:S06]  /*0b80*/  ULEA UR4, UR5, UR4, 0x18 ;  /* 0x0000000405047291 */ /* 0x001fcc000f8ec0ff */
[----:B------:R-:W-:-:S07]  /*0b90*/  LEA R10, R0, UR4, 0x2 ;  /* 0x00000004000a7c11 */ /* 0x000fce000f8e10ff */
.L_x_26:
[----:B0-----:R-:W0:Y:S01]  /*0ba0*/  LDS R13, [R10] ;  /* 0x000000000a0d7984 */ /* 0x001e220000000800 */
[C-C-:B----4-:R-:W-:Y:S01]  /*0bb0*/  IMAD R11, R3.reuse, 0xc, R10.reuse ;  /* 0x0000000c030b7824 */ /* 0x150fe200078e020a */
[----:B------:R-:W-:Y:S01]  /*0bc0*/  BSSY.RECONVERGENT B0, `(.L_x_18) ;  /* 0x000000d000007945 */ /* 0x000fe20003800200 */
[C-C-:B--23--:R-:W-:Y:S02]  /*0bd0*/  IMAD R6, R3.reuse, 0x4, R10.reuse ;  /* 0x0000000403067824 */ /* 0x14cfe400078e020a */
[----:B------:R-:W-:Y:S02]  /*0be0*/  IMAD R7, R3, 0x8, R10 ;  /* 0x0000000803077824 */ /* 0x000fe400078e020a */
[----:B------:R-:W2:Y:S04]  /*0bf0*/  LDS R11, [R11] ;  /* 0x000000000b0b7984 */ /* 0x000ea80000000800 */
[----:B------:R-:W3:Y:S04]  /*0c00*/  LDS R15, [R6] ;  /* 0x00000000060f7984 */ /* 0x000ee80000000800 */
[----:B------:R-:W4:Y:S01]  /*0c10*/  LDS R17, [R7] ;  /* 0x0000000007117984 */ /* 0x000f220000000800 */
[----:B0-----:R-:W-:-:S02]  /*0c20*/  ISETP.NE.AND P0, PT, R13, RZ, PT ;  /* 0x000000ff0d00720c */ /* 0x001fc40003f05270 */
[----:B--2---:R-:W-:Y:S02]  /*0c30*/  ISETP.NE.AND P3, PT, R11, RZ, PT ;  /* 0x000000ff0b00720c */ /* 0x004fe40003f65270 */
[----:B---3--:R-:W-:Y:S02]  /*0c40*/  ISETP.NE.AND P1, PT, R15, RZ, PT ;  /* 0x000000ff0f00720c */ /* 0x008fe40003f25270 */
[----:B----4-:R-:W-:-:S07]  /*0c50*/  ISETP.NE.AND P2, PT, R17, RZ, PT ;  /* 0x000000ff1100720c */ /* 0x010fce0003f45270 */
[----:B------:R-:W-:Y:S06]  /*0c60*/  @!P0 BRA `(.L_x_19) ;  /* 0x0000000000088947 */ /* 0x000fec0003800000 */
[----:B-1----:R-:W-:-:S05]  /*0c70*/  IMAD.WIDE.U32 R6, R0, 0x4, R4 ;  /* 0x0000000400067825 */ /* 0x002fca00078e0004 */
[----:B------:R0:W-:Y:S02]  /*0c80*/  REDG.E.ADD.STRONG.GPU desc[UR6][R6.64], R13 ;  /* 0x0000000d0600798e */ /* 0x0001e4000c12e106 */
.L_x_19:
[----:B------:R-:W-:Y:S05]  /*0c90*/  BSYNC.RECONVERGENT B0 ;  /* 0x0000000000007941 */ /* 0x000fea0003800200 */
.L_x_18:
[----:B------:R-:W-:Y:S04]  /*0ca0*/  BSSY.RECONVERGENT B0, `(.L_x_20) ;  /* 0x0000004000007945 */ /* 0x000fe80003800200 */
[----:B------:R-:W-:Y:S05]  /*0cb0*/  @!P1 BRA `(.L_x_21) ;  /* 0x0000000000089947 */ /* 0x000fea0003800000 */
[----:B01----:R-:W-:-:S05]  /*0cc0*/  IMAD.WIDE.U32 R6, R9, 0x4, R4 ;  /* 0x0000000409067825 */ /* 0x003fca00078e0004 */
[----:B------:R2:W-:Y:S02]  /*0cd0*/  REDG.E.ADD.STRONG.GPU desc[UR6][R6.64], R15 ;  /* 0x0000000f0600798e */ /* 0x0005e4000c12e106 */
.L_x_21:
[----:B------:R-:W-:Y:S05]  /*0ce0*/  BSYNC.RECONVERGENT B0 ;  /* 0x0000000000007941 */ /* 0x000fea0003800200 */
.L_x_20:
[----:B------:R-:W-:Y:S04]  /*0cf0*/  BSSY.RECONVERGENT B0, `(.L_x_22) ;  /* 0x0000004000007945 */ /* 0x000fe80003800200 */
[----:B------:R-:W-:Y:S05]  /*0d00*/  @!P2 BRA `(.L_x_23) ;  /* 0x000000000008a947 */ /* 0x000fea0003800000 */
[----:B012---:R-:W-:-:S05]  /*0d10*/  IMAD.WIDE.U32 R6, R2, 0x4, R4 ;  /* 0x0000000402067825 */ /* 0x007fca00078e0004 */
[----:B------:R3:W-:Y:S02]  /*0d20*/  REDG.E.ADD.STRONG.GPU desc[UR6][R6.64], R17 ;  /* 0x000000110600798e */ /* 0x0007e4000c12e106 */
.L_x_23:
[----:B------:R-:W-:Y:S05]  /*0d30*/  BSYNC.RECONVERGENT B0 ;  /* 0x0000000000007941 */ /* 0x000fea0003800200 */
.L_x_22:
[----:B------:R-:W-:Y:S01]  /*0d40*/  BSSY.RECONVERGENT B0, `(.L_x_24) ;  /* 0x0000005000007945 */ /* 0x000fe20003800200 */
[----:B------:R-:W-:-:S03]  /*0d50*/  IADD3 R0, PT, PT, R3, R0, R3 ;  /* 0x0000000003007210 */ /* 0x000fc60007ffe003 */
[----:B------:R-:W-:Y:S05]  /*0d60*/  @!P3 BRA `(.L_x_25) ;  /* 0x000000000008b947 */ /* 0x000fea0003800000 */
[----:B0123--:R-:W-:-:S05]  /*0d70*/  IMAD.WIDE.U32 R6, R8, 0x4, R4 ;  /* 0x0000000408067825 */ /* 0x00ffca00078e0004 */
[----:B------:R4:W-:Y:S02]  /*0d80*/  REDG.E.ADD.STRONG.GPU desc[UR6][R6.64], R11 ;  /* 0x0000000b0600798e */ /* 0x0009e4000c12e106 */
.L_x_25:
[----:B------:R-:W-:Y:S05]  /*0d90*/  BSYNC.RECONVERGENT B0 ;  /* 0x0000000000007941 */ /* 0x000fea0003800200 */
.L_x_24:
[C---:B------:R-:W-:Y:S01]  /*0da0*/  IADD3 R0, PT, PT, R3.reuse, R0, R3 ;  /* 0x0000000003007210 */ /* 0x040fe20007ffe003 */
[C---:B------:R-:W-:Y:S01]  /*0db0*/  IMAD R2, R3.reuse, 0x4, R2 ;  /* 0x0000000403027824 */ /* 0x040fe200078e0202 */
[C---:B------:R-:W-:Y:S01]  /*0dc0*/  LEA R8, R3.reuse, R8, 0x2 ;  /* 0x0000000803087211 */ /* 0x040fe200078e10ff */
[C---:B------:R-:W-:Y:S01]  /*0dd0*/  IMAD R9, R3.reuse, 0x4, R9 ;  /* 0x0000000403097824 */ /* 0x040fe200078e0209 */
[----:B------:R-:W-:Y:S01]  /*0de0*/  ISETP.GE.U32.AND P0, PT, R0, 0x1a, PT ;  /* 0x0000001a0000780c */ /* 0x000fe20003f06070 */
[----:B------:R-:W-:-:S12]  /*0df0*/  IMAD R10, R3, 0x10, R10 ;  /* 0x00000010030a7824 */ /* 0x000fd800078e020a */
[----:B------:R-:W-:Y:S05]  /*0e00*/  @!P0 BRA `(.L_x_26) ;  /* 0xfffffffc00648947 */ /* 0x000fea000383ffff */
[----:B------:R-:W-:Y:S05]  /*0e10*/  EXIT ;  /* 0x000000000000794d */ /* 0x000fea0003800000 */
.L_x_27:
[----:B------:R-:W-:-:S00]  /*0e20*/  BRA `(.L_x_27) ;  /* 0xfffffffc00fc7947 */ /* 0x000fc0000383ffff */
[----:B------:R-:W-:-:S00]  /*0e30*/  NOP ;  /* 0x0000000000007918 */ /* 0x000fc00000000000 */
        /* <DEDUP_REMOVED lines=12> */
.L_x_28:


//--------------------- .nv.shared._Z20histo_private_kernelPcjPj --------------------------
	.section	.nv.shared._Z20histo_private_kernelPcjPj,"aw",@nobits
	.sectionflags	@""
	.align	4
.nv.shared._Z20histo_private_kernelPcjPj:
	.zero		1128


//--------------------- .nv.shared.reserved.0     --------------------------
	.section	.nv.shared.reserved.0,"aw",@nobits
	.weak		__nv_reservedSMEM_offset_0_alias
	.size		__nv_reservedSMEM_offset_0_alias, 0, 64
	.other		__nv_reservedSMEM_offset_0_alias,@"STO_CUDA_RESERVED_SHARED STV_DEFAULT"
__nv_reservedSMEM_offset_0_alias:
	.zero		0
	.zero		64


//--------------------- .nv.constant0._Z20histo_private_kernelPcjPj --------------------------
	.section	.nv.constant0._Z20histo_private_kernelPcjPj,"a",@progbits
	.sectionflags	@""
	.align	4
.nv.constant0._Z20histo_private_kernelPcjPj:
	.zero		920


//--------------------- SYMBOLS --------------------------

	.type		.nv.reservedSmem.offset0,@object
	.size		.nv.reservedSmem.offset0,0x4
	.type		.nv.reservedSmem.cap,@object
	.size		.nv.reservedSmem.cap,0x4
